	.headerflags	@"EF_CUDA_TEXMODE_UNIFIED EF_CUDA_64BIT_ADDRESS EF_CUDA_ACCELERATORS EF_CUDA_SM90 EF_CUDA_VIRTUAL_SM(EF_CUDA_SM90)"
	.elftype	@"ET_EXEC"


//--------------------- .nv.info                  --------------------------
	.section	.nv.info,"",@"SHT_CUDA_INFO"
	.align	4


	//----- nvinfo : EIATTR_REGCOUNT
	.align		4
        /*0000*/ 	.byte	0x04, 0x2f
        /*0002*/ 	.short	(.L_1 - .L_0)
	.align		4
.L_0:
        /*0004*/ 	.word	index@(triton_poi_fused_convolution_2)
        /*0008*/ 	.word	0x0000001e


	//----- nvinfo : EIATTR_MIN_STACK_SIZE
	.align		4
.L_1:
        /*000c*/ 	.byte	0x04, 0x12
        /*000e*/ 	.short	(.L_3 - .L_2)
	.align		4
.L_2:
        /*0010*/ 	.word	index@(triton_poi_fused_convolution_2)
        /*0014*/ 	.word	0x00000000


	//----- nvinfo : EIATTR_FRAME_SIZE
	.align		4
.L_3:
        /*0018*/ 	.byte	0x04, 0x11
        /*001a*/ 	.short	(.L_5 - .L_4)
	.align		4
.L_4:
        /*001c*/ 	.word	index@(triton_poi_fused_convolution_2)
        /*0020*/ 	.word	0x00000000


	//----- nvinfo : EIATTR_MIN_STACK_SIZE
	.align		4
.L_5:
        /*0024*/ 	.byte	0x04, 0x12
        /*0026*/ 	.short	(.L_7 - .L_6)
	.align		4
.L_6:
        /*0028*/ 	.word	index@(triton_poi_fused_convolution_2)
        /*002c*/ 	.word	0x00000000
.L_7:


//--------------------- .nv.info.triton_poi_fused_convolution_2 --------------------------
	.section	.nv.info.triton_poi_fused_convolution_2,"",@"SHT_CUDA_INFO"
	.sectionflags	@""
	.align	4


	//----- nvinfo : EIATTR_CUDA_API_VERSION
	.align		4
        /*0000*/ 	.byte	0x04, 0x37
        /*0002*/ 	.short	(.L_9 - .L_8)
.L_8:
        /*0004*/ 	.word	0x0000007c


	//----- nvinfo : EIATTR_KPARAM_INFO
	.align		4
.L_9:
        /*0008*/ 	.byte	0x04, 0x17
        /*000a*/ 	.short	(.L_11 - .L_10)
.L_10:
        /*000c*/ 	.word	0x00000000
        /*0010*/ 	.short	0x0003
        /*0012*/ 	.short	0x0014
        /*0014*/ 	.byte	0x00, 0xf0, 0x11, 0x00


	//----- nvinfo : EIATTR_KPARAM_INFO
	.align		4
.L_11:
        /*0018*/ 	.byte	0x04, 0x17
        /*001a*/ 	.short	(.L_13 - .L_12)
.L_12:
        /*001c*/ 	.word	0x00000000
        /*0020*/ 	.short	0x0002
        /*0022*/ 	.short	0x0010
        /*0024*/ 	.byte	0x00, 0xf0, 0x11, 0x00


	//----- nvinfo : EIATTR_KPARAM_INFO
	.align		4
.L_13:
        /*0028*/ 	.byte	0x04, 0x17
        /*002a*/ 	.short	(.L_15 - .L_14)
.L_14:
        /*002c*/ 	.word	0x00000000
        /*0030*/ 	.short	0x0001
        /*0032*/ 	.short	0x0008
        /*0034*/ 	.byte	0x00, 0xf4, 0x21, 0x00


	//----- nvinfo : EIATTR_KPARAM_INFO
	.align		4
.L_15:
        /*0038*/ 	.byte	0x04, 0x17
        /*003a*/ 	.short	(.L_17 - .L_16)
.L_16:
        /*003c*/ 	.word	0x00000000
        /*0040*/ 	.short	0x0000
        /*0042*/ 	.short	0x0000
        /*0044*/ 	.byte	0x00, 0xf4, 0x21, 0x00


	//----- nvinfo : EIATTR_SPARSE_MMA_MASK
	.align		4
.L_17:
        /*0048*/ 	.byte	0x03, 0x50
        /*004a*/ 	.short	0x0000


	//----- nvinfo : EIATTR_MAXREG_COUNT
	.align		4
        /*004c*/ 	.byte	0x03, 0x1b
        /*004e*/ 	.short	0x00ff


	//----- nvinfo : EIATTR_EXIT_INSTR_OFFSETS
	.align		4
        /*0050*/ 	.byte	0x04, 0x1c
        /*0052*/ 	.short	(.L_19 - .L_18)


	//   ....[0]....
.L_18:
        /*0054*/ 	.word	0x00000900


	//   ....[1]....
        /*0058*/ 	.word	0x000009a0


	//----- nvinfo : EIATTR_REQNTID
	.align		4
.L_19:
        /*005c*/ 	.byte	0x04, 0x10
        /*005e*/ 	.short	(.L_21 - .L_20)
.L_20:
        /*0060*/ 	.word	0x00000080
        /*0064*/ 	.word	0x00000001
        /*0068*/ 	.word	0x00000001


	//----- nvinfo : EIATTR_CBANK_PARAM_SIZE
	.align		4
.L_21:
        /*006c*/ 	.byte	0x03, 0x19
        /*006e*/ 	.short	0x0018


	//----- nvinfo : EIATTR_PARAM_CBANK
	.align		4
        /*0070*/ 	.byte	0x04, 0x0a
        /*0072*/ 	.short	(.L_23 - .L_22)
	.align		4
.L_22:
        /*0074*/ 	.word	index@(.nv.constant0.triton_poi_fused_convolution_2)
        /*0078*/ 	.short	0x0210
        /*007a*/ 	.short	0x0018


	//----- nvinfo : EIATTR_SW_WAR
	.align		4
.L_23:
        /*007c*/ 	.byte	0x04, 0x36
        /*007e*/ 	.short	(.L_25 - .L_24)
.L_24:
        /*0080*/ 	.word	0x00000008
.L_25:


//--------------------- .nv.callgraph             --------------------------
	.section	.nv.callgraph,"",@"SHT_CUDA_CALLGRAPH"
	.align	4
	.sectionentsize	8
	.align		4
        /*0000*/ 	.word	0x00000000
	.align		4
        /*0004*/ 	.word	0xffffffff
	.align		4
        /*0008*/ 	.word	0x00000000
	.align		4
        /*000c*/ 	.word	0xfffffffe
	.align		4
        /*0010*/ 	.word	0x00000000
	.align		4
        /*0014*/ 	.word	0xfffffffd
	.align		4
        /*0018*/ 	.word	0x00000000
	.align		4
        /*001c*/ 	.word	0xfffffffc


//--------------------- .text.triton_poi_fused_convolution_2 --------------------------
	.section	.text.triton_poi_fused_convolution_2,"ax",@progbits
	.sectionflags	@"SHF_BARRIERS=1"
	.align	128
        .global         triton_poi_fused_convolution_2
        .type           triton_poi_fused_convolution_2,@function
        .size           triton_poi_fused_convolution_2,(.L_x_1 - triton_poi_fused_convolution_2)
        .other          triton_poi_fused_convolution_2,@"STO_CUDA_ENTRY STV_DEFAULT"
triton_poi_fused_convolution_2:
.text.triton_poi_fused_convolution_2:
[----:B------:R-:W0:Y:S01]  /*0000*/  LDC R1, c[0x0][0x28] ;  /* 0x00000a00ff017b82 */ /* 0x000e220000000800 */
[----:B------:R-:W1:Y:S07]  /*0010*/  S2R R0, SR_TID.X ;  /* 0x0000000000007919 */ /* 0x000e6e0000002100 */
[----:B------:R-:W2:Y:S01]  /*0020*/  S2UR UR4, SR_CTAID.Y ;  /* 0x00000000000479c3 */ /* 0x000ea20000002600 */
[----:B------:R-:W-:Y:S02]  /*0030*/  CS2R R8, SRZ ;  /* 0x0000000000087805 */ /* 0x000fe4000001ff00 */
[----:B------:R-:W-:Y:S01]  /*0040*/  CS2R R10, SRZ ;  /* 0x00000000000a7805 */ /* 0x000fe2000001ff00 */
[----:B------:R-:W3:Y:S01]  /*0050*/  S2R R3, SR_CTAID.X ;  /* 0x0000000000037919 */ /* 0x000ee20000002500 */
[----:B------:R-:W-:-:S03]  /*0060*/  ULDC.64 UR8, c[0x0][0x208] ;  /* 0x0000820000087ab9 */ /* 0x000fc60000000a00 */
[----:B------:R-:W4:Y:S01]  /*0070*/  LDC.64 R4, c[0x0][0x210] ;  /* 0x00008400ff047b82 */ /* 0x000f220000000a00 */
[----:B--2---:R-:W-:Y:S01]  /*0080*/  USHF.L.U32 UR4, UR4, 0x4, URZ ;  /* 0x0000000404047899 */ /* 0x004fe2000800063f */
[----:B-1----:R-:W-:Y:S01]  /*0090*/  SHF.R.U32.HI R2, RZ, 0x4, R0 ;  /* 0x00000004ff027819 */ /* 0x002fe20000011600 */
[----:B------:R-:W-:-:S03]  /*00a0*/  IMAD.SHL.U32 R6, R0, 0x4, RZ ;  /* 0x0000000400067824 */ /* 0x000fc600078e00ff */
[----:B------:R-:W-:Y:S01]  /*00b0*/  SGXT.U32 R2, R2, 0x3 ;  /* 0x000000030202781a */ /* 0x000fe20000000000 */
[----:B---3--:R-:W-:-:S03]  /*00c0*/  IMAD.SHL.U32 R3, R3, 0x40, RZ ;  /* 0x0000004003037824 */ /* 0x008fc600078e00ff */
[----:B------:R-:W-:Y:S02]  /*00d0*/  LOP3.LUT R2, R2, UR4, RZ, 0xfc, !PT ;  /* 0x0000000402027c12 */ /* 0x000fe4000f8efcff */
[----:B------:R-:W-:Y:S02]  /*00e0*/  LOP3.LUT R7, R3, 0x3c, R6, 0xf8, !PT ;  /* 0x0000003c03077812 */ /* 0x000fe400078ef806 */
[----:B------:R-:W-:-:S03]  /*00f0*/  ISETP.GE.AND P0, PT, R2, 0xc, PT ;  /* 0x0000000c0200780c */ /* 0x000fc60003f06270 */
[C---:B------:R-:W-:Y:S01]  /*0100*/  IMAD R13, R2.reuse, 0x1000, R7 ;  /* 0x00001000020d7824 */ /* 0x040fe200078e0207 */
[----:B------:R-:W-:-:S03]  /*0110*/  LOP3.LUT R2, R2, 0x8, RZ, 0xfc, !PT ;  /* 0x0000000802027812 */ /* 0x000fc600078efcff */
[----:B----4-:R-:W-:Y:S01]  /*0120*/  IMAD.WIDE R12, R13, 0x4, R4 ;  /* 0x000000040d0c7825 */ /* 0x010fe200078e0204 */
[----:B------:R-:W-:-:S03]  /*0130*/  ISETP.GE.AND P1, PT, R2, 0xc, PT ;  /* 0x0000000c0200780c */ /* 0x000fc60003f26270 */
[----:B------:R-:W-:Y:S02]  /*0140*/  IMAD R15, R2, 0x1000, R7 ;  /* 0x00001000020f7824 */ /* 0x000fe400078e0207 */
[----:B------:R1:W2:Y:S01]  /*0150*/  @!P0 LDG.E.EL.128 R8, desc[UR8][R12.64] ;  /* 0x000000080c088981 */ /* 0x0002a2000c2e1d00 */
[----:B------:R-:W-:Y:S01]  /*0160*/  CS2R R6, SRZ ;  /* 0x0000000000067805 */ /* 0x000fe2000001ff00 */
[----:B------:R-:W-:Y:S01]  /*0170*/  IMAD.WIDE R14, R15, 0x4, R4 ;  /* 0x000000040f0e7825 */ /* 0x000fe200078e0204 */
[----:B------:R-:W-:-:S06]  /*0180*/  CS2R R4, SRZ ;  /* 0x0000000000047805 */ /* 0x000fcc000001ff00 */
[----:B------:R3:W4:Y:S01]  /*0190*/  @!P1 LDG.E.EL.128 R4, desc[UR8][R14.64] ;  /* 0x000000080e049981 */ /* 0x000722000c2e1d00 */
[----:B------:R-:W5:Y:S01]  /*01a0*/  S2UR UR6, SR_CgaCtaId ;  /* 0x00000000000679c3 */ /* 0x000f620000008800 */
[----:B------:R-:W-:Y:S01]  /*01b0*/  UMOV UR5, 0x400 ;  /* 0x0000040000057882 */ /* 0x000fe20000000000 */
[----:B------:R-:W-:Y:S01]  /*01c0*/  UISETP.GE.AND UP0, UPT, UR4, URZ, UPT ;  /* 0x0000003f0400728c */ /* 0x000fe2000bf06270 */
[----:B------:R-:W1:Y:S01]  /*01d0*/  S2R R16, SR_TID.X ;  /* 0x0000000000107919 */ /* 0x000e620000002100 */
[----:B-----5:R-:W-:Y:S01]  /*01e0*/  UPRMT UR5, UR6, 0x654, UR5 ;  /* 0x0000065406057896 */ /* 0x020fe20008000005 */
[C---:B01----:R-:W-:Y:S01]  /*01f0*/  IMAD.SHL.U32 R19, R16.reuse, 0x4, RZ ;  /* 0x0000000410137824 */ /* 0x043fe200078e00ff */
[----:B------:R-:W-:-:S04]  /*0200*/  LOP3.LUT R17, R16, 0x40, RZ, 0xc0, !PT ;  /* 0x0000004010117812 */ /* 0x000fc800078ec0ff */
[----:B------:R-:W-:-:S04]  /*0210*/  LOP3.LUT R2, R19, 0xc0, RZ, 0xc0, !PT ;  /* 0x000000c013027812 */ /* 0x000fc800078ec0ff */
[----:B------:R-:W-:Y:S02]  /*0220*/  LEA R12, R17, R2, 0x2 ;  /* 0x00000002110c7211 */ /* 0x000fe400078e10ff */
[--C-:B------:R-:W-:Y:S02]  /*0230*/  SHF.R.U32.HI R2, RZ, 0x4, R0.reuse ;  /* 0x00000004ff027819 */ /* 0x100fe40000011600 */
[----:B------:R-:W-:Y:S02]  /*0240*/  LOP3.LUT R24, R12, 0x3c, R19, 0xf8, !PT ;  /* 0x0000003c0c187812 */ /* 0x000fe400078ef813 */
[----:B------:R-:W-:Y:S02]  /*0250*/  LEA.HI R13, R12, UR5, RZ, 0x1c ;  /* 0x000000050c0d7c11 */ /* 0x000fe4000f8fe0ff */
[----:B------:R-:W-:Y:S02]  /*0260*/  LOP3.LUT R12, R3, 0x3f, R0, 0xf8, !PT ;  /* 0x0000003f030c7812 */ /* 0x000fe400078ef800 */
[----:B------:R-:W-:Y:S01]  /*0270*/  SHF.R.U32.HI R3, RZ, 0x6, R0 ;  /* 0x00000006ff037819 */ /* 0x000fe20000011600 */
[----:B------:R-:W-:Y:S01]  /*0280*/  IMAD R24, R24, 0x4, R13 ;  /* 0x0000000418187824 */ /* 0x000fe200078e020d */
[----:B------:R-:W-:-:S02]  /*0290*/  LOP3.LUT R0, R16, 0x7f, RZ, 0xc0, !PT ;  /* 0x0000007f10007812 */ /* 0x000fc400078ec0ff */
[----:B------:R-:W-:Y:S02]  /*02a0*/  SGXT.U32 R13, R3, 0x1 ;  /* 0x00000001030d781a */ /* 0x000fe40000000000 */
[C---:B------:R-:W-:Y:S02]  /*02b0*/  LOP3.LUT R3, R0.reuse, 0x80, RZ, 0xfc, !PT ;  /* 0x0000008000037812 */ /* 0x040fe400078efcff */
[----:B---3--:R-:W-:Y:S02]  /*02c0*/  LOP3.LUT R14, R0, 0x100, RZ, 0xfc, !PT ;  /* 0x00000100000e7812 */ /* 0x008fe400078efcff */
[----:B------:R-:W-:Y:S02]  /*02d0*/  LOP3.LUT R2, R2, 0x4, RZ, 0xc0, !PT ;  /* 0x0000000402027812 */ /* 0x000fe400078ec0ff */
[----:B------:R-:W-:Y:S02]  /*02e0*/  LOP3.LUT R15, R0, 0x180, RZ, 0xfc, !PT ;  /* 0x00000180000f7812 */ /* 0x000fe400078efcff */
[----:B------:R-:W-:Y:S01]  /*02f0*/  SHF.R.U32.HI R3, RZ, 0x4, R3 ;  /* 0x00000004ff037819 */ /* 0x000fe20000011603 */
[----:B------:R-:W-:Y:S01]  /*0300*/  VIADD R23, R2, UR5 ;  /* 0x0000000502177c36 */ /* 0x000fe20008000000 */
[----:B------:R-:W-:-:S02]  /*0310*/  SHF.R.U32.HI R14, RZ, 0x4, R14 ;  /* 0x00000004ff0e7819 */ /* 0x000fc4000001160e */
[----:B------:R-:W-:Y:S01]  /*0320*/  LOP3.LUT R13, R13, UR4, RZ, 0xfc, !PT ;  /* 0x000000040d0d7c12 */ /* 0x000fe2000f8efcff */
[----:B------:R-:W-:Y:S01]  /*0330*/  IMAD R23, R0, 0x4, R23 ;  /* 0x0000000400177824 */ /* 0x000fe200078e0217 */
[----:B------:R-:W-:Y:S02]  /*0340*/  SHF.R.U32.HI R2, RZ, 0x4, R15 ;  /* 0x00000004ff027819 */ /* 0x000fe4000001160f */
[----:B------:R-:W-:Y:S02]  /*0350*/  LOP3.LUT R15, R3, 0xc, RZ, 0xc0, !PT ;  /* 0x0000000c030f7812 */ /* 0x000fe400078ec0ff */
[----:B------:R-:W-:Y:S01]  /*0360*/  LOP3.LUT R16, R14, 0x14, RZ, 0xc0, !PT ;  /* 0x000000140e107812 */ /* 0x000fe200078ec0ff */
[C---:B------:R-:W-:Y:S01]  /*0370*/  IMAD.HI R14, R13.reuse, 0x55555556, RZ ;  /* 0x555555560d0e7827 */ /* 0x040fe200078e02ff */
[----:B------:R-:W-:Y:S02]  /*0380*/  LOP3.LUT R3, R13, 0x2, RZ, 0xfc, !PT ;  /* 0x000000020d037812 */ /* 0x000fe400078efcff */
[----:B------:R-:W-:Y:S01]  /*0390*/  LOP3.LUT R17, R2, 0x1c, RZ, 0xc0, !PT ;  /* 0x0000001c02117812 */ /* 0x000fe200078ec0ff */
[----:B------:R-:W-:Y:S01]  /*03a0*/  VIADD R21, R16, UR5 ;  /* 0x0000000510157c36 */ /* 0x000fe20008000000 */
[----:B------:R-:W-:Y:S01]  /*03b0*/  LEA.HI R14, R14, R14, RZ, 0x1 ;  /* 0x0000000e0e0e7211 */ /* 0x000fe200078f08ff */
[----:B------:R-:W-:Y:S01]  /*03c0*/  IMAD.HI R16, R3, 0x55555556, RZ ;  /* 0x5555555603107827 */ /* 0x000fe200078e02ff */
[----:B------:R-:W-:-:S02]  /*03d0*/  IADD3 R19, R15, UR5, RZ ;  /* 0x000000050f137c10 */ /* 0x000fc4000fffe0ff */
[----:B------:R-:W-:Y:S01]  /*03e0*/  LEA R21, R0, R21, 0x2 ;  /* 0x0000001500157211 */ /* 0x000fe200078e10ff */
[----:B------:R-:W-:Y:S01]  /*03f0*/  VIADD R15, R17, UR5 ;  /* 0x00000005110f7c36 */ /* 0x000fe20008000000 */
[----:B------:R-:W-:Y:S01]  /*0400*/  LEA.HI R16, R16, R16, RZ, 0x1 ;  /* 0x0000001010107211 */ /* 0x000fe200078f08ff */
[----:B------:R-:W-:Y:S01]  /*0410*/  IMAD R17, R14, -0x3, R13 ;  /* 0xfffffffd0e117824 */ /* 0x000fe200078e020d */
[C---:B------:R-:W-:Y:S01]  /*0420*/  LOP3.LUT R2, R13.reuse, 0x4, RZ, 0xfc, !PT ;  /* 0x000000040d027812 */ /* 0x040fe200078efcff */
[----:B------:R-:W-:Y:S01]  /*0430*/  IMAD R22, R0, 0x4, R19 ;  /* 0x0000000400167824 */ /* 0x000fe200078e0213 */
[----:B------:R-:W-:Y:S01]  /*0440*/  LOP3.LUT R26, R13, 0x6, RZ, 0xfc, !PT ;  /* 0x000000060d1a7812 */ /* 0x000fe200078efcff */
[----:B------:R-:W-:Y:S01]  /*0450*/  IMAD R17, R12, 0x3, R17 ;  /* 0x000000030c117824 */ /* 0x000fe200078e0211 */
[----:B------:R-:W-:Y:S01]  /*0460*/  ISETP.GE.AND P0, PT, R2, 0xc, PT ;  /* 0x0000000c0200780c */ /* 0x000fe20003f06270 */
[----:B------:R-:W-:Y:S01]  /*0470*/  IMAD R19, R16, -0x3, R3 ;  /* 0xfffffffd10137824 */ /* 0x000fe200078e0203 */
[----:B------:R-:W-:Y:S01]  /*0480*/  ISETP.GE.AND P5, PT, R3, 0xc, PT ;  /* 0x0000000c0300780c */ /* 0x000fe20003fa6270 */
[----:B------:R-:W-:Y:S01]  /*0490*/  IMAD R0, R0, 0x4, R15 ;  /* 0x0000000400007824 */ /* 0x000fe200078e020f */
[----:B------:R-:W-:Y:S01]  /*04a0*/  ISETP.GE.AND P4, PT, R13, 0xc, PT ;  /* 0x0000000c0d00780c */ /* 0x000fe20003f86270 */
[----:B------:R-:W-:Y:S01]  /*04b0*/  IMAD R17, R14, 0x3000, R17 ;  /* 0x000030000e117824 */ /* 0x000fe200078e0211 */
[----:B------:R-:W-:Y:S01]  /*04c0*/  ISETP.GE.AND P3, PT, R26, 0xc, PT ;  /* 0x0000000c1a00780c */ /* 0x000fe20003f66270 */
[----:B------:R-:W-:-:S02]  /*04d0*/  IMAD R19, R16, 0x3000, R19 ;  /* 0x0000300010137824 */ /* 0x000fc400078e0213 */
[----:B------:R-:W-:-:S05]  /*04e0*/  IMAD.HI R25, R2, 0x55555556, RZ ;  /* 0x5555555602197827 */ /* 0x000fca00078e02ff */
[----:B------:R-:W-:-:S05]  /*04f0*/  LEA.HI R25, R25, R25, RZ, 0x1 ;  /* 0x0000001919197211 */ /* 0x000fca00078f08ff */
[----:B------:R-:W-:-:S04]  /*0500*/  IMAD R2, R25, -0x3, R2 ;  /* 0xfffffffd19027824 */ /* 0x000fc800078e0202 */
[----:B------:R-:W-:Y:S01]  /*0510*/  IMAD R15, R25, 0x3000, R2 ;  /* 0x00003000190f7824 */ /* 0x000fe200078e0202 */
[----:B------:R-:W-:Y:S01]  /*0520*/  LOP3.LUT R25, R13, 0x8, RZ, 0xfc, !PT ;  /* 0x000000080d197812 */ /* 0x000fe200078efcff */
[----:B------:R-:W-:-:S03]  /*0530*/  IMAD.HI R2, R26, 0x55555556, RZ ;  /* 0x555555561a027827 */ /* 0x000fc600078e02ff */
[----:B------:R-:W-:Y:S01]  /*0540*/  ISETP.GE.AND P2, PT, R25, 0xc, PT ;  /* 0x0000000c1900780c */ /* 0x000fe20003f46270 */
[----:B------:R-:W-:Y:S01]  /*0550*/  IMAD R15, R12, 0x3, R15 ;  /* 0x000000030c0f7824 */ /* 0x000fe200078e020f */
[----:B------:R-:W-:Y:S02]  /*0560*/  LEA.HI R27, R2, R2, RZ, 0x1 ;  /* 0x00000002021b7211 */ /* 0x000fe400078f08ff */
[----:B------:R-:W0:Y:S03]  /*0570*/  LDC.64 R2, c[0x0][0x218] ;  /* 0x00008600ff027b82 */ /* 0x000e260000000a00 */
[----:B------:R-:W-:-:S04]  /*0580*/  IMAD R26, R27, -0x3, R26 ;  /* 0xfffffffd1b1a7824 */ /* 0x000fc800078e021a */
[----:B------:R-:W-:Y:S01]  /*0590*/  IMAD R27, R27, 0x3000, R26 ;  /* 0x000030001b1b7824 */ /* 0x000fe200078e021a */
[----:B--2---:R-:W-:Y:S04]  /*05a0*/  STS [R24], R8 ;  /* 0x0000000818007388 */ /* 0x004fe80000000800 */
[----:B------:R-:W-:Y:S04]  /*05b0*/  STS [R24+0x4], R9 ;  /* 0x0000040918007388 */ /* 0x000fe80000000800 */
[----:B------:R-:W-:Y:S04]  /*05c0*/  STS [R24+0x8], R10 ;  /* 0x0000080a18007388 */ /* 0x000fe80000000800 */
[----:B------:R1:W-:Y:S01]  /*05d0*/  STS [R24+0xc], R11 ;  /* 0x00000c0b18007388 */ /* 0x0003e20000000800 */
[----:B------:R-:W-:Y:S01]  /*05e0*/  BAR.SYNC.DEFER_BLOCKING 0x0 ;  /* 0x0000000000007b1d */ /* 0x000fe20000010000 */
[----:B-1----:R-:W-:-:S04]  /*05f0*/  LOP3.LUT R11, R13, 0xa, RZ, 0xfc, !PT ;  /* 0x0000000a0d0b7812 */ /* 0x002fc800078efcff */
[----:B------:R-:W-:Y:S01]  /*0600*/  ISETP.GE.AND P1, PT, R11, 0xc, PT ;  /* 0x0000000c0b00780c */ /* 0x000fe20003f26270 */
[----:B------:R-:W1:Y:S04]  /*0610*/  LDS R20, [R23] ;  /* 0x0000000017147984 */ /* 0x000e680000000800 */
[----:B------:R-:W2:Y:S04]  /*0620*/  LDS R18, [R22+0x200] ;  /* 0x0002000016127984 */ /* 0x000ea80000000800 */
[----:B------:R-:W3:Y:S04]  /*0630*/  LDS R16, [R21+0x400] ;  /* 0x0004000015107984 */ /* 0x000ee80000000800 */
[----:B------:R-:W5:Y:S01]  /*0640*/  LDS R14, [R0+0x600] ;  /* 0x00060000000e7984 */ /* 0x000f620000000800 */
[----:B------:R-:W-:Y:S06]  /*0650*/  BAR.SYNC.DEFER_BLOCKING 0x0 ;  /* 0x0000000000007b1d */ /* 0x000fec0000010000 */
[----:B----4-:R4:W-:Y:S04]  /*0660*/  STS [R24], R4 ;  /* 0x0000000418007388 */ /* 0x0109e80000000800 */
[----:B------:R0:W-:Y:S04]  /*0670*/  STS [R24+0x4], R5 ;  /* 0x0000040518007388 */ /* 0x0001e80000000800 */
[----:B------:R0:W-:Y:S01]  /*0680*/  STS [R24+0x8], R6 ;  /* 0x0000080618007388 */ /* 0x0001e20000000800 */
[----:B----4-:R-:W-:-:S03]  /*0690*/  LOP3.LUT R4, R13, 0xc, RZ, 0xfc, !PT ;  /* 0x0000000c0d047812 */ /* 0x010fc600078efcff */
[----:B------:R4:W-:Y:S01]  /*06a0*/  STS [R24+0xc], R7 ;  /* 0x00000c0718007388 */ /* 0x0009e20000000800 */
[----:B0-----:R-:W-:Y:S01]  /*06b0*/  IMAD.HI R5, R11, 0x55555556, RZ ;  /* 0x555555560b057827 */ /* 0x001fe200078e02ff */
[----:B------:R-:W-:Y:S03]  /*06c0*/  BAR.SYNC.DEFER_BLOCKING 0x0 ;  /* 0x0000000000007b1d */ /* 0x000fe60000010000 */
[----:B------:R-:W-:-:S04]  /*06d0*/  IMAD.HI R6, R4, 0x55555556, RZ ;  /* 0x5555555604067827 */ /* 0x000fc800078e02ff */
[----:B----4-:R-:W-:-:S04]  /*06e0*/  IMAD.HI R24, R25, 0x55555556, RZ ;  /* 0x5555555619187827 */ /* 0x010fc800078e02ff */
[----:B------:R-:W-:Y:S01]  /*06f0*/  IMAD R7, R12, 0x3, R19 ;  /* 0x000000030c077824 */ /* 0x000fe200078e0213 */
[----:B------:R-:W-:-:S05]  /*0700*/  LEA.HI R24, R24, R24, RZ, 0x1 ;  /* 0x0000001818187211 */ /* 0x000fca00078f08ff */
[----:B------:R-:W-:Y:S01]  /*0710*/  IMAD R25, R24, -0x3, R25 ;  /* 0xfffffffd18197824 */ /* 0x000fe200078e0219 */
[----:B------:R-:W0:Y:S04]  /*0720*/  LDS R8, [R23] ;  /* 0x0000000017087984 */ /* 0x000e280000000800 */
[----:B------:R4:W0:Y:S04]  /*0730*/  LDS R10, [R22+0x200] ;  /* 0x00020000160a7984 */ /* 0x0008280000000800 */
[----:B------:R1:W0:Y:S01]  /*0740*/  LDS R9, [R21+0x400] ;  /* 0x0004000015097984 */ /* 0x0002220000000800 */
[----:B----4-:R-:W-:-:S02]  /*0750*/  LEA.HI R22, R5, R5, RZ, 0x1 ;  /* 0x0000000505167211 */ /* 0x010fc400078f08ff */
[----:B-1----:R-:W-:-:S03]  /*0760*/  LEA.HI R21, R6, R6, RZ, 0x1 ;  /* 0x0000000606157211 */ /* 0x002fc600078f08ff */
[----:B------:R-:W-:Y:S02]  /*0770*/  IMAD R11, R22, -0x3, R11 ;  /* 0xfffffffd160b7824 */ /* 0x000fe400078e020b */
[----:B------:R-:W-:-:S04]  /*0780*/  IMAD.WIDE R6, R7, 0x4, R2 ;  /* 0x0000000407067825 */ /* 0x000fc800078e0202 */
[----:B------:R-:W-:Y:S02]  /*0790*/  IMAD R26, R21, -0x3, R4 ;  /* 0xfffffffd151a7824 */ /* 0x000fe400078e0204 */
[----:B------:R-:W-:-:S04]  /*07a0*/  IMAD.WIDE R4, R17, 0x4, R2 ;  /* 0x0000000411047825 */ /* 0x000fc800078e0202 */
[----:B------:R-:W-:Y:S01]  /*07b0*/  IMAD R17, R24, 0x3000, R25 ;  /* 0x0000300018117824 */ /* 0x000fe200078e0219 */
[----:B------:R1:W-:Y:S01]  /*07c0*/  @!P4 STG.E desc[UR8][R4.64], R20 ;  /* 0x000000140400c986 */ /* 0x0003e2000c101908 */
[----:B------:R-:W-:Y:S01]  /*07d0*/  IMAD R11, R22, 0x3000, R11 ;  /* 0x00003000160b7824 */ /* 0x000fe200078e020b */
[----:B------:R-:W-:Y:S01]  /*07e0*/  PLOP3.LUT P4, PT, PT, PT, UP0, 0x80, 0x0 ;  /* 0x000000000000781c */ /* 0x000fe20003f8f008 */
[----:B------:R-:W-:Y:S01]  /*07f0*/  IMAD R21, R21, 0x3000, R26 ;  /* 0x0000300015157824 */ /* 0x000fe200078e021a */
[----:B--2---:R2:W-:Y:S01]  /*0800*/  @!P5 STG.E desc[UR8][R6.64], R18 ;  /* 0x000000120600d986 */ /* 0x0045e2000c101908 */
[----:B------:R-:W-:Y:S01]  /*0810*/  PLOP3.LUT P5, PT, PT, PT, UP0, 0x40, 0x0 ;  /* 0x000000000000781c */ /* 0x000fe20003fae808 */
[C---:B------:R-:W-:Y:S02]  /*0820*/  IMAD R25, R12.reuse, 0x3, R27 ;  /* 0x000000030c197824 */ /* 0x040fe400078e021b */
[C---:B------:R-:W-:Y:S02]  /*0830*/  IMAD R17, R12.reuse, 0x3, R17 ;  /* 0x000000030c117824 */ /* 0x040fe400078e0211 */
[----:B------:R-:W-:-:S02]  /*0840*/  IMAD R11, R12, 0x3, R11 ;  /* 0x000000030c0b7824 */ /* 0x000fc400078e020b */
[----:B------:R-:W-:Y:S02]  /*0850*/  IMAD R19, R12, 0x3, R21 ;  /* 0x000000030c137824 */ /* 0x000fe400078e0215 */
[----:B------:R-:W-:-:S04]  /*0860*/  IMAD.WIDE R22, R15, 0x4, R2 ;  /* 0x000000040f167825 */ /* 0x000fc800078e0202 */
[--C-:B------:R-:W-:Y:S01]  /*0870*/  IMAD.WIDE R24, R25, 0x4, R2.reuse ;  /* 0x0000000419187825 */ /* 0x100fe200078e0202 */
[----:B---3--:R3:W-:Y:S03]  /*0880*/  @!P0 STG.E desc[UR8][R22.64], R16 ;  /* 0x0000001016008986 */ /* 0x0087e6000c101908 */
[--C-:B-1----:R-:W-:Y:S01]  /*0890*/  IMAD.WIDE R4, R17, 0x4, R2.reuse ;  /* 0x0000000411047825 */ /* 0x102fe200078e0202 */
[----:B-----5:R3:W-:Y:S03]  /*08a0*/  @!P3 STG.E desc[UR8][R24.64], R14 ;  /* 0x0000000e1800b986 */ /* 0x0207e6000c101908 */
[--C-:B--2---:R-:W-:Y:S01]  /*08b0*/  IMAD.WIDE R6, R11, 0x4, R2.reuse ;  /* 0x000000040b067825 */ /* 0x104fe200078e0202 */
[----:B0-----:R3:W-:Y:S03]  /*08c0*/  @!P2 STG.E desc[UR8][R4.64], R8 ;  /* 0x000000080400a986 */ /* 0x0017e6000c101908 */
[----:B------:R-:W-:Y:S01]  /*08d0*/  IMAD.WIDE R18, R19, 0x4, R2 ;  /* 0x0000000413127825 */ /* 0x000fe200078e0202 */
[----:B------:R3:W-:Y:S04]  /*08e0*/  @!P1 STG.E desc[UR8][R6.64], R10 ;  /* 0x0000000a06009986 */ /* 0x0007e8000c101908 */
[----:B------:R3:W-:Y:S01]  /*08f0*/  @!P4 STG.E desc[UR8][R18.64], R9 ;  /* 0x000000091200c986 */ /* 0x0007e2000c101908 */
[----:B------:R-:W-:Y:S05]  /*0900*/  @!P5 EXIT ;  /* 0x000000000000d94d */ /* 0x000fea0003800000 */
[----:B---3--:R-:W0:Y:S01]  /*0910*/  LDS R5, [R0+0x600] ;  /* 0x0006000000057984 */ /* 0x008e220000000800 */
[----:B------:R-:W-:-:S05]  /*0920*/  LOP3.LUT R13, R13, 0xe, RZ, 0xfc, !PT ;  /* 0x0000000e0d0d7812 */ /* 0x000fca00078efcff */
[----:B------:R-:W-:-:S05]  /*0930*/  IMAD.HI R4, R13, 0x55555556, RZ ;  /* 0x555555560d047827 */ /* 0x000fca00078e02ff */
[----:B------:R-:W-:-:S05]  /*0940*/  LEA.HI R4, R4, R4, RZ, 0x1 ;  /* 0x0000000404047211 */ /* 0x000fca00078f08ff */
[----:B------:R-:W-:-:S04]  /*0950*/  IMAD R13, R4, -0x3, R13 ;  /* 0xfffffffd040d7824 */ /* 0x000fc800078e020d */
[----:B------:R-:W-:-:S04]  /*0960*/  IMAD R13, R4, 0x3000, R13 ;  /* 0x00003000040d7824 */ /* 0x000fc800078e020d */
[----:B------:R-:W-:-:S04]  /*0970*/  IMAD R13, R12, 0x3, R13 ;  /* 0x000000030c0d7824 */ /* 0x000fc800078e020d */
[----:B------:R-:W-:-:S05]  /*0980*/  IMAD.WIDE R2, R13, 0x4, R2 ;  /* 0x000000040d027825 */ /* 0x000fca00078e0202 */
[----:B0-----:R-:W-:Y:S01]  /*0990*/  STG.E desc[UR8][R2.64], R5 ;  /* 0x0000000502007986 */ /* 0x001fe2000c101908 */
[----:B------:R-:W-:Y:S05]  /*09a0*/  EXIT ;  /* 0x000000000000794d */ /* 0x000fea0003800000 */
.L_x_0:
[----:B------:R-:W-:-:S00]  /*09b0*/  BRA `(.L_x_0) ;  /* 0xfffffffc00fc7947 */ /* 0x000fc0000383ffff */
[----:B------:R-:W-:-:S00]  /*09c0*/  NOP ;  /* 0x0000000000007918 */ /* 0x000fc00000000000 */
        /* <DEDUP_REMOVED lines=11> */
.L_x_1:


//--------------------- .nv.shared.triton_poi_fused_convolution_2 --------------------------
	.section	.nv.shared.triton_poi_fused_convolution_2,"aw",@nobits
	.sectionflags	@""
	.align	16
	.zero		1024


//--------------------- .nv.constant0.triton_poi_fused_convolution_2 --------------------------
	.section	.nv.constant0.triton_poi_fused_convolution_2,"a",@progbits
	.sectionflags	@""
	.align	4
.nv.constant0.triton_poi_fused_convolution_2:
	.zero		552
